	.headerflags	@"EF_CUDA_TEXMODE_UNIFIED EF_CUDA_64BIT_ADDRESS EF_CUDA_ACCELERATORS EF_CUDA_SM90 EF_CUDA_VIRTUAL_SM(EF_CUDA_SM90)"
	.elftype	@"ET_EXEC"


//--------------------- .nv.info                  --------------------------
	.section	.nv.info,"",@"SHT_CUDA_INFO"
	.align	4


	//----- nvinfo : EIATTR_REGCOUNT
	.align		4
        /*0000*/ 	.byte	0x04, 0x2f
        /*0002*/ 	.short	(.L_3 - .L_2)
	.align		4
.L_2:
        /*0004*/ 	.word	index@(triton_poi_fused__native_batch_norm_legit_no_training_relu_15)
        /*0008*/ 	.word	0x00000016


	//----- nvinfo : EIATTR_MIN_STACK_SIZE
	.align		4
.L_3:
        /*000c*/ 	.byte	0x04, 0x12
        /*000e*/ 	.short	(.L_5 - .L_4)
	.align		4
.L_4:
        /*0010*/ 	.word	index@(triton_poi_fused__native_batch_norm_legit_no_training_relu_15)
        /*0014*/ 	.word	0x00000000


	//----- nvinfo : EIATTR_FRAME_SIZE
	.align		4
.L_5:
        /*0018*/ 	.byte	0x04, 0x11
        /*001a*/ 	.short	(.L_7 - .L_6)
	.align		4
.L_6:
        /*001c*/ 	.word	index@(triton_poi_fused__native_batch_norm_legit_no_training_relu_15)
        /*0020*/ 	.word	0x00000000


	//----- nvinfo : EIATTR_MIN_STACK_SIZE
	.align		4
.L_7:
        /*0024*/ 	.byte	0x04, 0x12
        /*0026*/ 	.short	(.L_9 - .L_8)
	.align		4
.L_8:
        /*0028*/ 	.word	index@(triton_poi_fused__native_batch_norm_legit_no_training_relu_15)
        /*002c*/ 	.word	0x00000000
.L_9:


//--------------------- .nv.info.triton_poi_fused__native_batch_norm_legit_no_training_relu_15 --------------------------
	.section	.nv.info.triton_poi_fused__native_batch_norm_legit_no_training_relu_15,"",@"SHT_CUDA_INFO"
	.sectionflags	@""
	.align	4


	//----- nvinfo : EIATTR_CUDA_API_VERSION
	.align		4
        /*0000*/ 	.byte	0x04, 0x37
        /*0002*/ 	.short	(.L_11 - .L_10)
.L_10:
        /*0004*/ 	.word	0x0000007c


	//----- nvinfo : EIATTR_KPARAM_INFO
	.align		4
.L_11:
        /*0008*/ 	.byte	0x04, 0x17
        /*000a*/ 	.short	(.L_13 - .L_12)
.L_12:
        /*000c*/ 	.word	0x00000000
        /*0010*/ 	.short	0x0006
        /*0012*/ 	.short	0x0030
        /*0014*/ 	.byte	0x00, 0xf0, 0x11, 0x00


	//----- nvinfo : EIATTR_KPARAM_INFO
	.align		4
.L_13:
        /*0018*/ 	.byte	0x04, 0x17
        /*001a*/ 	.short	(.L_15 - .L_14)
.L_14:
        /*001c*/ 	.word	0x00000000
        /*0020*/ 	.short	0x0005
        /*0022*/ 	.short	0x0028
        /*0024*/ 	.byte	0x00, 0xf4, 0x21, 0x00


	//----- nvinfo : EIATTR_KPARAM_INFO
	.align		4
.L_15:
        /*0028*/ 	.byte	0x04, 0x17
        /*002a*/ 	.short	(.L_17 - .L_16)
.L_16:
        /*002c*/ 	.word	0x00000000
        /*0030*/ 	.short	0x0004
        /*0032*/ 	.short	0x0020
        /*0034*/ 	.byte	0x00, 0xf4, 0x21, 0x00


	//----- nvinfo : EIATTR_KPARAM_INFO
	.align		4
.L_17:
        /*0038*/ 	.byte	0x04, 0x17
        /*003a*/ 	.short	(.L_19 - .L_18)
.L_18:
        /*003c*/ 	.word	0x00000000
        /*0040*/ 	.short	0x0003
        /*0042*/ 	.short	0x0018
        /*0044*/ 	.byte	0x00, 0xf4, 0x21, 0x00


	//----- nvinfo : EIATTR_KPARAM_INFO
	.align		4
.L_19:
        /*0048*/ 	.byte	0x04, 0x17
        /*004a*/ 	.short	(.L_21 - .L_20)
.L_20:
        /*004c*/ 	.word	0x00000000
        /*0050*/ 	.short	0x0002
        /*0052*/ 	.short	0x0010
        /*0054*/ 	.byte	0x00, 0xf4, 0x21, 0x00


	//----- nvinfo : EIATTR_KPARAM_INFO
	.align		4
.L_21:
        /*0058*/ 	.byte	0x04, 0x17
        /*005a*/ 	.short	(.L_23 - .L_22)
.L_22:
        /*005c*/ 	.word	0x00000000
        /*0060*/ 	.short	0x0001
        /*0062*/ 	.short	0x0008
        /*0064*/ 	.byte	0x00, 0xf4, 0x21, 0x00


	//----- nvinfo : EIATTR_KPARAM_INFO
	.align		4
.L_23:
        /*0068*/ 	.byte	0x04, 0x17
        /*006a*/ 	.short	(.L_25 - .L_24)
.L_24:
        /*006c*/ 	.word	0x00000000
        /*0070*/ 	.short	0x0000
        /*0072*/ 	.short	0x0000
        /*0074*/ 	.byte	0x00, 0xf4, 0x21, 0x00


	//----- nvinfo : EIATTR_SPARSE_MMA_MASK
	.align		4
.L_25:
        /*0078*/ 	.byte	0x03, 0x50
        /*007a*/ 	.short	0x0000


	//----- nvinfo : EIATTR_MAXREG_COUNT
	.align		4
        /*007c*/ 	.byte	0x03, 0x1b
        /*007e*/ 	.short	0x00ff


	//----- nvinfo : EIATTR_EXIT_INSTR_OFFSETS
	.align		4
        /*0080*/ 	.byte	0x04, 0x1c
        /*0082*/ 	.short	(.L_27 - .L_26)


	//   ....[0]....
.L_26:
        /*0084*/ 	.word	0x00000420


	//   ....[1]....
        /*0088*/ 	.word	0x00000440


	//----- nvinfo : EIATTR_REQNTID
	.align		4
.L_27:
        /*008c*/ 	.byte	0x04, 0x10
        /*008e*/ 	.short	(.L_29 - .L_28)
.L_28:
        /*0090*/ 	.word	0x00000080
        /*0094*/ 	.word	0x00000001
        /*0098*/ 	.word	0x00000001


	//----- nvinfo : EIATTR_CBANK_PARAM_SIZE
	.align		4
.L_29:
        /*009c*/ 	.byte	0x03, 0x19
        /*009e*/ 	.short	0x0034


	//----- nvinfo : EIATTR_PARAM_CBANK
	.align		4
        /*00a0*/ 	.byte	0x04, 0x0a
        /*00a2*/ 	.short	(.L_31 - .L_30)
	.align		4
.L_30:
        /*00a4*/ 	.word	index@(.nv.constant0.triton_poi_fused__native_batch_norm_legit_no_training_relu_15)
        /*00a8*/ 	.short	0x0210
        /*00aa*/ 	.short	0x0034


	//----- nvinfo : EIATTR_SW_WAR
	.align		4
.L_31:
        /*00ac*/ 	.byte	0x04, 0x36
        /*00ae*/ 	.short	(.L_33 - .L_32)
.L_32:
        /*00b0*/ 	.word	0x00000008
.L_33:


//--------------------- .nv.callgraph             --------------------------
	.section	.nv.callgraph,"",@"SHT_CUDA_CALLGRAPH"
	.align	4
	.sectionentsize	8
	.align		4
        /*0000*/ 	.word	0x00000000
	.align		4
        /*0004*/ 	.word	0xffffffff
	.align		4
        /*0008*/ 	.word	0x00000000
	.align		4
        /*000c*/ 	.word	0xfffffffe
	.align		4
        /*0010*/ 	.word	0x00000000
	.align		4
        /*0014*/ 	.word	0xfffffffd
	.align		4
        /*0018*/ 	.word	0x00000000
	.align		4
        /*001c*/ 	.word	0xfffffffc


//--------------------- .nv.constant4             --------------------------
	.section	.nv.constant4,"a",@progbits
	.align	8
	.align		8
.nv.constant4:
        /*0000*/ 	.dword	_$_str
	.align		8
        /*0008*/ 	.dword	_$_str_$_2


//--------------------- .text.triton_poi_fused__native_batch_norm_legit_no_training_relu_15 --------------------------
	.section	.text.triton_poi_fused__native_batch_norm_legit_no_training_relu_15,"ax",@progbits
	.align	128
        .global         triton_poi_fused__native_batch_norm_legit_no_training_relu_15
        .type           triton_poi_fused__native_batch_norm_legit_no_training_relu_15,@function
        .size           triton_poi_fused__native_batch_norm_legit_no_training_relu_15,(.L_x_1 - triton_poi_fused__native_batch_norm_legit_no_training_relu_15)
        .other          triton_poi_fused__native_batch_norm_legit_no_training_relu_15,@"STO_CUDA_ENTRY STV_DEFAULT"
triton_poi_fused__native_batch_norm_legit_no_training_relu_15:
.text.triton_poi_fused__native_batch_norm_legit_no_training_relu_15:
[----:B------:R-:W0:Y:S01]  /*0000*/  LDC R1, c[0x0][0x28] ;  /* 0x00000a00ff017b82 */ /* 0x000e220000000800 */
[----:B------:R-:W1:Y:S07]  /*0010*/  S2R R0, SR_TID.X ;  /* 0x0000000000007919 */ /* 0x000e6e0000002100 */
[----:B------:R-:W2:Y:S01]  /*0020*/  LDC.64 R8, c[0x0][0x220] ;  /* 0x00008800ff087b82 */ /* 0x000ea20000000a00 */
[----:B------:R-:W-:Y:S01]  /*0030*/  ULDC.64 UR4, c[0x0][0x208] ;  /* 0x0000820000047ab9 */ /* 0x000fe20000000a00 */
[----:B------:R-:W3:Y:S06]  /*0040*/  S2R R5, SR_CTAID.X ;  /* 0x0000000000057919 */ /* 0x000eec0000002500 */
[----:B------:R-:W4:Y:S08]  /*0050*/  LDC.64 R12, c[0x0][0x210] ;  /* 0x00008400ff0c7b82 */ /* 0x000f300000000a00 */
[----:B------:R-:W5:Y:S08]  /*0060*/  LDC.64 R14, c[0x0][0x218] ;  /* 0x00008600ff0e7b82 */ /* 0x000f700000000a00 */
[----:B------:R-:W5:Y:S01]  /*0070*/  LDC.64 R16, c[0x0][0x228] ;  /* 0x00008a00ff107b82 */ /* 0x000f620000000a00 */
[----:B-1----:R-:W-:-:S07]  /*0080*/  SHF.L.U32 R0, R0, 0x1, RZ ;  /* 0x0000000100007819 */ /* 0x002fce00000006ff */
[----:B------:R-:W1:Y:S01]  /*0090*/  LDC.64 R18, c[0x0][0x230] ;  /* 0x00008c00ff127b82 */ /* 0x000e620000000a00 */
[----:B---3--:R-:W-:Y:S02]  /*00a0*/  SHF.R.S32.HI R3, RZ, 0x17, R5 ;  /* 0x00000017ff037819 */ /* 0x008fe40000011405 */
[----:B------:R-:W-:Y:S02]  /*00b0*/  LOP3.LUT R0, R0, 0xfe, RZ, 0xc0, !PT ;  /* 0x000000fe00007812 */ /* 0x000fe400078ec0ff */
[----:B------:R-:W-:Y:S02]  /*00c0*/  SGXT R3, R3, 0x1 ;  /* 0x000000010303781a */ /* 0x000fe40000000200 */
[----:B------:R-:W-:-:S04]  /*00d0*/  LEA R0, R5, R0, 0x8 ;  /* 0x0000000005007211 */ /* 0x000fc800078e40ff */
[----:B------:R-:W-:Y:S02]  /*00e0*/  LEA.HI R3, R3, R0, RZ, 0x8 ;  /* 0x0000000003037211 */ /* 0x000fe400078f40ff */
[----:B------:R-:W-:Y:S02]  /*00f0*/  ISETP.GE.AND P0, PT, R0, 0x400, PT ;  /* 0x000004000000780c */ /* 0x000fe40003f06270 */
[----:B------:R-:W-:-:S04]  /*0100*/  LOP3.LUT R3, R3, 0xffffff00, RZ, 0xc0, !PT ;  /* 0xffffff0003037812 */ /* 0x000fc800078ec0ff */
[----:B------:R-:W-:Y:S02]  /*0110*/  IADD3 R11, R0, -R3, RZ ;  /* 0x80000003000b7210 */ /* 0x000fe40007ffe0ff */
[----:B------:R-:W-:-:S03]  /*0120*/  CS2R R2, SRZ ;  /* 0x0000000000027805 */ /* 0x000fc6000001ff00 */
[----:B--2---:R-:W-:-:S05]  /*0130*/  IMAD.WIDE R8, R11, 0x4, R8 ;  /* 0x000000040b087825 */ /* 0x004fca00078e0208 */
[----:B------:R2:W3:Y:S01]  /*0140*/  @!P0 LDG.E.EL.64 R2, desc[UR4][R8.64] ;  /* 0x0000000408028981 */ /* 0x0004e2000c2e1b00 */
[----:B------:R-:W-:Y:S02]  /*0150*/  CS2R R4, SRZ ;  /* 0x0000000000047805 */ /* 0x000fe4000001ff00 */
[----:B------:R-:W-:Y:S01]  /*0160*/  CS2R R6, SRZ ;  /* 0x0000000000067805 */ /* 0x000fe2000001ff00 */
[----:B----4-:R-:W-:-:S04]  /*0170*/  IMAD.WIDE R12, R0, 0x4, R12 ;  /* 0x00000004000c7825 */ /* 0x010fc800078e020c */
[C---:B-----5:R-:W-:Y:S01]  /*0180*/  IMAD.WIDE R14, R11.reuse, 0x4, R14 ;  /* 0x000000040b0e7825 */ /* 0x060fe200078e020e */
[----:B------:R-:W4:Y:S01]  /*0190*/  @!P0 LDG.E.64 R4, desc[UR4][R12.64] ;  /* 0x000000040c048981 */ /* 0x000f22000c1e1b00 */
[----:B--2---:R-:W-:Y:S02]  /*01a0*/  CS2R R8, SRZ ;  /* 0x0000000000087805 */ /* 0x004fe4000001ff00 */
[C---:B0-----:R-:W-:Y:S01]  /*01b0*/  IMAD.WIDE R16, R11.reuse, 0x4, R16 ;  /* 0x000000040b107825 */ /* 0x041fe200078e0210 */
[----:B------:R0:W4:Y:S03]  /*01c0*/  @!P0 LDG.E.EL.64 R6, desc[UR4][R14.64] ;  /* 0x000000040e068981 */ /* 0x000126000c2e1b00 */
[----:B-1----:R-:W-:Y:S01]  /*01d0*/  IMAD.WIDE R18, R11, 0x4, R18 ;  /* 0x000000040b127825 */ /* 0x002fe200078e0212 */
[----:B------:R-:W-:-:S04]  /*01e0*/  CS2R R10, SRZ ;  /* 0x00000000000a7805 */ /* 0x000fc8000001ff00 */
[----:B------:R-:W2:Y:S04]  /*01f0*/  @!P0 LDG.E.EL.64 R8, desc[UR4][R18.64] ;  /* 0x0000000412088981 */ /* 0x000ea8000c2e1b00 */
[----:B------:R-:W2:Y:S01]  /*0200*/  @!P0 LDG.E.EL.64 R10, desc[UR4][R16.64] ;  /* 0x00000004100a8981 */ /* 0x000ea2000c2e1b00 */
[----:B0-----:R-:W-:Y:S01]  /*0210*/  HFMA2.MMA R14, -RZ, RZ, 1.625, 0 ;  /* 0x3e800000ff0e7435 */ /* 0x001fe200000001ff */
[----:B---3--:R-:W-:Y:S01]  /*0220*/  FADD R2, R2, 9.9999997473787516356e-06 ;  /* 0x3727c5ac02027421 */ /* 0x008fe20000000000 */
[----:B------:R-:W-:-:S03]  /*0230*/  FADD R3, R3, 9.9999997473787516356e-06 ;  /* 0x3727c5ac03037421 */ /* 0x000fc60000000000 */
[----:B------:R-:W0:Y:S08]  /*0240*/  MUFU.SQRT R12, R2 ;  /* 0x00000002000c7308 */ /* 0x000e300000002000 */
[----:B------:R1:W3:Y:S01]  /*0250*/  MUFU.SQRT R13, R3 ;  /* 0x00000003000d7308 */ /* 0x0002e20000002000 */
[C---:B0-----:R-:W-:Y:S02]  /*0260*/  FSETP.GT.AND P1, PT, R12.reuse, 8.50705917302346158658e+37, PT ;  /* 0x7e8000000c00780b */ /* 0x041fe40003f24000 */
[----:B------:R-:W-:Y:S01]  /*0270*/  FSETP.GEU.AND P3, PT, R12, 1.175494350822287508e-38, PT ;  /* 0x008000000c00780b */ /* 0x000fe20003f6e000 */
[----:B-1----:R-:W0:Y:S01]  /*0280*/  LDC.64 R2, c[0x0][0x238] ;  /* 0x00008e00ff027b82 */ /* 0x002e220000000a00 */
[----:B---3--:R-:W-:-:S02]  /*0290*/  FSETP.GT.AND P2, PT, R13, 8.50705917302346158658e+37, PT ;  /* 0x7e8000000d00780b */ /* 0x008fc40003f44000 */
[----:B------:R-:W-:-:S07]  /*02a0*/  FSETP.GEU.AND P4, PT, R13, 1.175494350822287508e-38, PT ;  /* 0x008000000d00780b */ /* 0x000fce0003f8e000 */
[----:B------:R-:W-:-:S04]  /*02b0*/  @P1 FMUL R12, R12, 0.25 ;  /* 0x3e8000000c0c1820 */ /* 0x000fc80000400000 */
[----:B------:R-:W-:Y:S01]  /*02c0*/  @!P3 FMUL R12, R12, 16777216 ;  /* 0x4b8000000c0cb820 */ /* 0x000fe20000400000 */
[----:B------:R-:W-:-:S04]  /*02d0*/  @P2 FMUL R13, R13, 0.25 ;  /* 0x3e8000000d0d2820 */ /* 0x000fc80000400000 */
[----:B------:R-:W-:Y:S01]  /*02e0*/  @!P4 FMUL R13, R13, 16777216 ;  /* 0x4b8000000d0dc820 */ /* 0x000fe20000400000 */
[----:B------:R-:W1:Y:S01]  /*02f0*/  MUFU.RCP R12, R12 ;  /* 0x0000000c000c7308 */ /* 0x000e620000001000 */
[----:B------:R-:W-:-:S07]  /*0300*/  FSEL R15, R14, 1, P1 ;  /* 0x3f8000000e0f7808 */ /* 0x000fce0000800000 */
[----:B------:R-:W3:Y:S01]  /*0310*/  MUFU.RCP R13, R13 ;  /* 0x0000000d000d7308 */ /* 0x000ee20000001000 */
[----:B------:R-:W-:Y:S01]  /*0320*/  FSEL R14, R14, 1, P2 ;  /* 0x3f8000000e0e7808 */ /* 0x000fe20001000000 */
[----:B------:R-:W-:-:S04]  /*0330*/  @!P3 FMUL R15, R15, 16777216 ;  /* 0x4b8000000f0fb820 */ /* 0x000fc80000400000 */
[----:B------:R-:W-:Y:S01]  /*0340*/  @!P4 FMUL R14, R14, 16777216 ;  /* 0x4b8000000e0ec820 */ /* 0x000fe20000400000 */
[----:B----4-:R-:W-:Y:S01]  /*0350*/  FADD R5, -R7, R5 ;  /* 0x0000000507057221 */ /* 0x010fe20000000100 */
[----:B------:R-:W-:Y:S01]  /*0360*/  FADD R4, -R6, R4 ;  /* 0x0000000406047221 */ /* 0x000fe20000000100 */
[----:B-1----:R-:W-:Y:S01]  /*0370*/  FMUL R15, R12, R15 ;  /* 0x0000000f0c0f7220 */ /* 0x002fe20000400000 */
[----:B---3--:R-:W-:-:S03]  /*0380*/  FMUL R14, R13, R14 ;  /* 0x0000000e0d0e7220 */ /* 0x008fc60000400000 */
[----:B------:R-:W-:Y:S01]  /*0390*/  FMUL R15, R4, R15 ;  /* 0x0000000f040f7220 */ /* 0x000fe20000400000 */
[----:B------:R-:W-:-:S03]  /*03a0*/  FMUL R14, R5, R14 ;  /* 0x0000000e050e7220 */ /* 0x000fc60000400000 */
[----:B--2---:R-:W-:Y:S01]  /*03b0*/  FFMA R8, R15, R10, R8 ;  /* 0x0000000a0f087223 */ /* 0x004fe20000000008 */
[----:B------:R-:W-:-:S04]  /*03c0*/  FFMA R9, R14, R11, R9 ;  /* 0x0000000b0e097223 */ /* 0x000fc80000000009 */
[----:B------:R-:W-:Y:S02]  /*03d0*/  FSETP.GEU.AND P1, PT, R8, RZ, PT ;  /* 0x000000ff0800720b */ /* 0x000fe40003f2e000 */
[C---:B------:R-:W-:Y:S01]  /*03e0*/  FSETP.GEU.AND P2, PT, R9.reuse, RZ, PT ;  /* 0x000000ff0900720b */ /* 0x040fe20003f4e000 */
[----:B0-----:R-:W-:Y:S01]  /*03f0*/  IMAD.WIDE R2, R0, 0x4, R2 ;  /* 0x0000000400027825 */ /* 0x001fe200078e0202 */
[----:B------:R-:W-:Y:S02]  /*0400*/  FSEL R8, R8, RZ, P1 ;  /* 0x000000ff08087208 */ /* 0x000fe40000800000 */
[----:B------:R-:W-:Y:S01]  /*0410*/  FSEL R9, R9, RZ, P2 ;  /* 0x000000ff09097208 */ /* 0x000fe20001000000 */
[----:B------:R-:W-:Y:S08]  /*0420*/  @P0 EXIT ;  /* 0x000000000000094d */ /* 0x000ff00003800000 */
[----:B------:R-:W-:Y:S01]  /*0430*/  STG.E.64 desc[UR4][R2.64], R8 ;  /* 0x0000000802007986 */ /* 0x000fe2000c101b04 */
[----:B------:R-:W-:Y:S05]  /*0440*/  EXIT ;  /* 0x000000000000794d */ /* 0x000fea0003800000 */
.L_x_0:
[----:B------:R-:W-:-:S00]  /*0450*/  BRA `(.L_x_0) ;  /* 0xfffffffc00fc7947 */ /* 0x000fc0000383ffff */
[----:B------:R-:W-:-:S00]  /*0460*/  NOP ;  /* 0x0000000000007918 */ /* 0x000fc00000000000 */
        /* <DEDUP_REMOVED lines=9> */
.L_x_1:


//--------------------- .nv.global.init           --------------------------
	.section	.nv.global.init,"aw",@progbits
.nv.global.init:
	.type		_$_str,@object
	.size		_$_str,(_$_str_$_2 - _$_str)
_$_str:
        /*0000*/ 	.byte	0x5f, 0x5f, 0x43, 0x55, 0x44, 0x41, 0x5f, 0x46, 0x54, 0x5a, 0x00
	.type		_$_str_$_2,@object
	.size		_$_str_$_2,(.L_1 - _$_str_$_2)
_$_str_$_2:
        /*000b*/ 	.byte	0x5f, 0x5f, 0x43, 0x55, 0x44, 0x41, 0x5f, 0x50, 0x52, 0x45, 0x43, 0x5f, 0x53, 0x51, 0x52, 0x54
        /*001b*/ 	.byte	0x00
.L_1:


//--------------------- .nv.constant0.triton_poi_fused__native_batch_norm_legit_no_training_relu_15 --------------------------
	.section	.nv.constant0.triton_poi_fused__native_batch_norm_legit_no_training_relu_15,"a",@progbits
	.sectionflags	@""
	.align	4
.nv.constant0.triton_poi_fused__native_batch_norm_legit_no_training_relu_15:
	.zero		580
